//
// Generated by NVIDIA NVVM Compiler
//
// Compiler Build ID: CL-36424714
// Cuda compilation tools, release 13.0, V13.0.88
// Based on NVVM 20.0.0
//

.version 9.0
.target sm_100
.address_size 64

	// .globl	_Z13matmul_kernelPfS_S_j

.visible .entry _Z13matmul_kernelPfS_S_j(
	.param .u64 .ptr .align 1 _Z13matmul_kernelPfS_S_j_param_0,
	.param .u64 .ptr .align 1 _Z13matmul_kernelPfS_S_j_param_1,
	.param .u64 .ptr .align 1 _Z13matmul_kernelPfS_S_j_param_2,
	.param .u32 _Z13matmul_kernelPfS_S_j_param_3
)
{
	.reg .pred 	%p<10>;
	.reg .b32 	%r<92>;
	.reg .b32 	%f<67>;
	.reg .b64 	%rd<69>;

	ld.param.u64 	%rd4, [_Z13matmul_kernelPfS_S_j_param_0];
	ld.param.u64 	%rd5, [_Z13matmul_kernelPfS_S_j_param_1];
	ld.param.u64 	%rd3, [_Z13matmul_kernelPfS_S_j_param_2];
	ld.param.u32 	%r44, [_Z13matmul_kernelPfS_S_j_param_3];
	cvta.to.global.u64 	%rd1, %rd5;
	cvta.to.global.u64 	%rd2, %rd4;
	mov.u32 	%r45, %ntid.y;
	mov.u32 	%r46, %ctaid.y;
	mov.u32 	%r47, %tid.y;
	mad.lo.s32 	%r1, %r45, %r46, %r47;
	mov.u32 	%r48, %ntid.x;
	mov.u32 	%r49, %ctaid.x;
	mul.lo.s32 	%r2, %r48, %r49;
	mov.u32 	%r3, %tid.x;
	add.s32 	%r4, %r2, %r3;
	max.u32 	%r50, %r1, %r4;
	setp.ge.u32 	%p1, %r50, %r44;
	@%p1 bra 	$L__BB0_13;
	mul.lo.s32 	%r5, %r44, %r1;
	add.s32 	%r52, %r44, -1;
	and.b32  	%r6, %r44, 7;
	setp.lt.u32 	%p2, %r52, 7;
	mov.f32 	%f66, 0f00000000;
	mov.b32 	%r90, 0;
	@%p2 bra 	$L__BB0_4;
	and.b32  	%r90, %r44, -8;
	neg.s32 	%r88, %r90;
	add.s32 	%r53, %r3, %r44;
	add.s32 	%r87, %r53, %r2;
	shl.b32 	%r10, %r44, 3;
	shl.b32 	%r54, %r44, 1;
	add.s32 	%r86, %r4, %r54;
	mad.lo.s32 	%r85, %r44, 3, %r4;
	shl.b32 	%r55, %r44, 2;
	add.s32 	%r84, %r4, %r55;
	mad.lo.s32 	%r83, %r44, 5, %r4;
	mad.lo.s32 	%r82, %r44, 6, %r4;
	mad.lo.s32 	%r81, %r44, 7, %r4;
	add.s32 	%r79, %r5, 3;
	mov.f32 	%f66, 0f00000000;
	mov.u32 	%r80, %r4;
$L__BB0_3:
	.pragma "nounroll";
	add.s32 	%r56, %r79, -3;
	mul.wide.u32 	%rd6, %r56, 4;
	add.s64 	%rd7, %rd2, %rd6;
	ld.global.f32 	%f16, [%rd7];
	mul.wide.u32 	%rd8, %r80, 4;
	add.s64 	%rd9, %rd1, %rd8;
	ld.global.f32 	%f17, [%rd9];
	fma.rn.f32 	%f18, %f16, %f17, %f66;
	add.s32 	%r57, %r79, -2;
	mul.wide.u32 	%rd10, %r57, 4;
	add.s64 	%rd11, %rd2, %rd10;
	ld.global.f32 	%f19, [%rd11];
	mul.wide.u32 	%rd12, %r87, 4;
	add.s64 	%rd13, %rd1, %rd12;
	ld.global.f32 	%f20, [%rd13];
	fma.rn.f32 	%f21, %f19, %f20, %f18;
	add.s32 	%r58, %r79, -1;
	mul.wide.u32 	%rd14, %r58, 4;
	add.s64 	%rd15, %rd2, %rd14;
	ld.global.f32 	%f22, [%rd15];
	mul.wide.u32 	%rd16, %r86, 4;
	add.s64 	%rd17, %rd1, %rd16;
	ld.global.f32 	%f23, [%rd17];
	fma.rn.f32 	%f24, %f22, %f23, %f21;
	add.s32 	%r59, %r79, 4;
	mul.wide.u32 	%rd18, %r79, 4;
	add.s64 	%rd19, %rd2, %rd18;
	ld.global.f32 	%f25, [%rd19];
	mul.wide.u32 	%rd20, %r85, 4;
	add.s64 	%rd21, %rd1, %rd20;
	ld.global.f32 	%f26, [%rd21];
	fma.rn.f32 	%f27, %f25, %f26, %f24;
	add.s32 	%r60, %r79, 1;
	mul.wide.u32 	%rd22, %r60, 4;
	add.s64 	%rd23, %rd2, %rd22;
	ld.global.f32 	%f28, [%rd23];
	mul.wide.u32 	%rd24, %r84, 4;
	add.s64 	%rd25, %rd1, %rd24;
	ld.global.f32 	%f29, [%rd25];
	fma.rn.f32 	%f30, %f28, %f29, %f27;
	add.s32 	%r61, %r79, 2;
	mul.wide.u32 	%rd26, %r61, 4;
	add.s64 	%rd27, %rd2, %rd26;
	ld.global.f32 	%f31, [%rd27];
	mul.wide.u32 	%rd28, %r83, 4;
	add.s64 	%rd29, %rd1, %rd28;
	ld.global.f32 	%f32, [%rd29];
	fma.rn.f32 	%f33, %f31, %f32, %f30;
	add.s32 	%r62, %r79, 3;
	mul.wide.u32 	%rd30, %r62, 4;
	add.s64 	%rd31, %rd2, %rd30;
	ld.global.f32 	%f34, [%rd31];
	mul.wide.u32 	%rd32, %r82, 4;
	add.s64 	%rd33, %rd1, %rd32;
	ld.global.f32 	%f35, [%rd33];
	fma.rn.f32 	%f36, %f34, %f35, %f33;
	mul.wide.u32 	%rd34, %r59, 4;
	add.s64 	%rd35, %rd2, %rd34;
	ld.global.f32 	%f37, [%rd35];
	mul.wide.u32 	%rd36, %r81, 4;
	add.s64 	%rd37, %rd1, %rd36;
	ld.global.f32 	%f38, [%rd37];
	fma.rn.f32 	%f66, %f37, %f38, %f36;
	add.s32 	%r88, %r88, 8;
	add.s32 	%r87, %r87, %r10;
	add.s32 	%r86, %r86, %r10;
	add.s32 	%r85, %r85, %r10;
	add.s32 	%r84, %r84, %r10;
	add.s32 	%r83, %r83, %r10;
	add.s32 	%r82, %r82, %r10;
	add.s32 	%r81, %r81, %r10;
	add.s32 	%r80, %r80, %r10;
	add.s32 	%r79, %r79, 8;
	setp.ne.s32 	%p3, %r88, 0;
	@%p3 bra 	$L__BB0_3;
$L__BB0_4:
	setp.eq.s32 	%p4, %r6, 0;
	@%p4 bra 	$L__BB0_12;
	and.b32  	%r39, %r44, 3;
	setp.lt.u32 	%p5, %r6, 4;
	@%p5 bra 	$L__BB0_7;
	add.s32 	%r63, %r90, %r5;
	mul.wide.u32 	%rd38, %r63, 4;
	add.s64 	%rd39, %rd2, %rd38;
	ld.global.f32 	%f40, [%rd39];
	mad.lo.s32 	%r64, %r90, %r44, %r4;
	mul.wide.u32 	%rd40, %r64, 4;
	add.s64 	%rd41, %rd1, %rd40;
	ld.global.f32 	%f41, [%rd41];
	fma.rn.f32 	%f42, %f40, %f41, %f66;
	add.s32 	%r65, %r63, 1;
	mul.wide.u32 	%rd42, %r65, 4;
	add.s64 	%rd43, %rd2, %rd42;
	ld.global.f32 	%f43, [%rd43];
	add.s32 	%r66, %r64, %r44;
	mul.wide.u32 	%rd44, %r66, 4;
	add.s64 	%rd45, %rd1, %rd44;
	ld.global.f32 	%f44, [%rd45];
	fma.rn.f32 	%f45, %f43, %f44, %f42;
	add.s32 	%r67, %r63, 2;
	mul.wide.u32 	%rd46, %r67, 4;
	add.s64 	%rd47, %rd2, %rd46;
	ld.global.f32 	%f46, [%rd47];
	add.s32 	%r68, %r66, %r44;
	mul.wide.u32 	%rd48, %r68, 4;
	add.s64 	%rd49, %rd1, %rd48;
	ld.global.f32 	%f47, [%rd49];
	fma.rn.f32 	%f48, %f46, %f47, %f45;
	add.s32 	%r69, %r63, 3;
	mul.wide.u32 	%rd50, %r69, 4;
	add.s64 	%rd51, %rd2, %rd50;
	ld.global.f32 	%f49, [%rd51];
	add.s32 	%r70, %r68, %r44;
	mul.wide.u32 	%rd52, %r70, 4;
	add.s64 	%rd53, %rd1, %rd52;
	ld.global.f32 	%f50, [%rd53];
	fma.rn.f32 	%f66, %f49, %f50, %f48;
	add.s32 	%r90, %r90, 4;
$L__BB0_7:
	setp.eq.s32 	%p6, %r39, 0;
	@%p6 bra 	$L__BB0_12;
	setp.eq.s32 	%p7, %r39, 1;
	@%p7 bra 	$L__BB0_10;
	add.s32 	%r71, %r90, %r5;
	mul.wide.u32 	%rd54, %r71, 4;
	add.s64 	%rd55, %rd2, %rd54;
	ld.global.f32 	%f52, [%rd55];
	mad.lo.s32 	%r72, %r90, %r44, %r4;
	mul.wide.u32 	%rd56, %r72, 4;
	add.s64 	%rd57, %rd1, %rd56;
	ld.global.f32 	%f53, [%rd57];
	fma.rn.f32 	%f54, %f52, %f53, %f66;
	add.s32 	%r73, %r71, 1;
	mul.wide.u32 	%rd58, %r73, 4;
	add.s64 	%rd59, %rd2, %rd58;
	ld.global.f32 	%f55, [%rd59];
	add.s32 	%r74, %r72, %r44;
	mul.wide.u32 	%rd60, %r74, 4;
	add.s64 	%rd61, %rd1, %rd60;
	ld.global.f32 	%f56, [%rd61];
	fma.rn.f32 	%f66, %f55, %f56, %f54;
	add.s32 	%r90, %r90, 2;
$L__BB0_10:
	and.b32  	%r75, %r44, 1;
	setp.eq.b32 	%p8, %r75, 1;
	not.pred 	%p9, %p8;
	@%p9 bra 	$L__BB0_12;
	add.s32 	%r76, %r90, %r5;
	mul.wide.u32 	%rd62, %r76, 4;
	add.s64 	%rd63, %rd2, %rd62;
	ld.global.f32 	%f57, [%rd63];
	mad.lo.s32 	%r77, %r90, %r44, %r4;
	mul.wide.u32 	%rd64, %r77, 4;
	add.s64 	%rd65, %rd1, %rd64;
	ld.global.f32 	%f58, [%rd65];
	fma.rn.f32 	%f66, %f57, %f58, %f66;
$L__BB0_12:
	add.s32 	%r78, %r5, %r4;
	cvta.to.global.u64 	%rd66, %rd3;
	mul.wide.u32 	%rd67, %r78, 4;
	add.s64 	%rd68, %rd66, %rd67;
	st.global.f32 	[%rd68], %f66;
$L__BB0_13:
	ret;

}


// ===== COMPILED SASS (sm_100) =====

	.target	sm_100

	.elftype	@"ET_EXEC"


//--------------------- .note.nv.tkinfo           --------------------------
	.section	.note.nv.tkinfo,"",@"SHT_NOTE"
	.sectionflags	@"SHF_NOTE_NV_TKINFO"
	.tkinfo
        /*0018*/ 	.word	0x00000002
        /*0030*/ 	.string	""
        /*0030*/ 	.string	"ptxas"
        /*0030*/ 	.string	"Cuda compilation tools, release 13.0, V13.0.88"
        /*0030*/ 	.string	"Build cuda_13.0.r13.0/compiler.36424714_0"
        /*0030*/ 	.string	"-arch sm_100 -m 64 "



//--------------------- .note.nv.cuinfo           --------------------------
	.section	.note.nv.cuinfo,"",@"SHT_NOTE"
	.sectionflags	@"SHF_NOTE_NV_CUINFO"
        /*0018*/ 	.short	0x0002
        /*001a*/ 	.short	0x0064
        /*001c*/ 	.short	0x0082
	.zero		2


//--------------------- .nv.info                  --------------------------
	.section	.nv.info,"",@"SHT_CUDA_INFO"
	.align	4


	//----- nvinfo : EIATTR_REGCOUNT
	.align		4
        /*0000*/ 	.byte	0x04, 0x2f
        /*0002*/ 	.short	(.L_1 - .L_0)
	.align		4
.L_0:
        /*0004*/ 	.word	index@(_Z13matmul_kernelPfS_S_j)
        /*0008*/ 	.word	0x00000020


	//----- nvinfo : EIATTR_FRAME_SIZE
	.align		4
.L_1:
        /*000c*/ 	.byte	0x04, 0x11
        /*000e*/ 	.short	(.L_3 - .L_2)
	.align		4
.L_2:
        /*0010*/ 	.word	index@(_Z13matmul_kernelPfS_S_j)
        /*0014*/ 	.word	0x00000000


	//----- nvinfo : EIATTR_MIN_STACK_SIZE
	.align		4
.L_3:
        /*0018*/ 	.byte	0x04, 0x12
        /*001a*/ 	.short	(.L_5 - .L_4)
	.align		4
.L_4:
        /*001c*/ 	.word	index@(_Z13matmul_kernelPfS_S_j)
        /*0020*/ 	.word	0x00000000
.L_5:


//--------------------- .nv.compat                --------------------------
	.section	.nv.compat,"",@"SHT_CUDA_COMPAT_INFO"
	.align	4
        /*0000*/ 	.byte	0x02, 0x09, 0x00, 0x00, 0x02, 0x02, 0x01, 0x00, 0x02, 0x05, 0x05, 0x00, 0x03, 0x07, 0x01, 0x01
        /*0010*/ 	.byte	0x02, 0x03, 0x00, 0x00, 0x02, 0x06, 0x01, 0x00, 0x04, 0x0b, 0x08, 0x00, 0x09, 0x00, 0x00, 0x00
        /*0020*/ 	.byte	0x00, 0x00, 0x00, 0x00


//--------------------- .nv.info._Z13matmul_kernelPfS_S_j --------------------------
	.section	.nv.info._Z13matmul_kernelPfS_S_j,"",@"SHT_CUDA_INFO"
	.sectionflags	@""
	.align	4


	//----- nvinfo : EIATTR_CUDA_API_VERSION
	.align		4
        /*0000*/ 	.byte	0x04, 0x37
        /*0002*/ 	.short	(.L_7 - .L_6)
.L_6:
        /*0004*/ 	.word	0x00000082


	//----- nvinfo : EIATTR_KPARAM_INFO
	.align		4
.L_7:
        /*0008*/ 	.byte	0x04, 0x17
        /*000a*/ 	.short	(.L_9 - .L_8)
.L_8:
        /*000c*/ 	.word	0x00000000
        /*0010*/ 	.short	0x0003
        /*0012*/ 	.short	0x0018
        /*0014*/ 	.byte	0x00, 0xf0, 0x11, 0x00


	//----- nvinfo : EIATTR_KPARAM_INFO
	.align		4
.L_9:
        /*0018*/ 	.byte	0x04, 0x17
        /*001a*/ 	.short	(.L_11 - .L_10)
.L_10:
        /*001c*/ 	.word	0x00000000
        /*0020*/ 	.short	0x0002
        /*0022*/ 	.short	0x0010
        /*0024*/ 	.byte	0x00, 0xf5, 0x21, 0x00


	//----- nvinfo : EIATTR_KPARAM_INFO
	.align		4
.L_11:
        /*0028*/ 	.byte	0x04, 0x17
        /*002a*/ 	.short	(.L_13 - .L_12)
.L_12:
        /*002c*/ 	.word	0x00000000
        /*0030*/ 	.short	0x0001
        /*0032*/ 	.short	0x0008
        /*0034*/ 	.byte	0x00, 0xf5, 0x21, 0x00


	//----- nvinfo : EIATTR_KPARAM_INFO
	.align		4
.L_13:
        /*0038*/ 	.byte	0x04, 0x17
        /*003a*/ 	.short	(.L_15 - .L_14)
.L_14:
        /*003c*/ 	.word	0x00000000
        /*0040*/ 	.short	0x0000
        /*0042*/ 	.short	0x0000
        /*0044*/ 	.byte	0x00, 0xf5, 0x21, 0x00


	//----- nvinfo : EIATTR_SPARSE_MMA_MASK
	.align		4
.L_15:
        /*0048*/ 	.byte	0x03, 0x50
        /*004a*/ 	.short	0x0000


	//----- nvinfo : EIATTR_MAXREG_COUNT
	.align		4
        /*004c*/ 	.byte	0x03, 0x1b
        /*004e*/ 	.short	0x00ff


	//----- nvinfo : EIATTR_MERCURY_ISA_VERSION
	.align		4
        /*0050*/ 	.byte	0x03, 0x5f
        /*0052*/ 	.short	0x0101


	//----- nvinfo : EIATTR_VRC_CTA_INIT_COUNT
	.align		4
        /*0054*/ 	.byte	0x02, 0x4a
	.zero		1
	.zero		1


	//----- nvinfo : EIATTR_EXIT_INSTR_OFFSETS
	.align		4
        /*0058*/ 	.byte	0x04, 0x1c
        /*005a*/ 	.short	(.L_17 - .L_16)


	//   ....[0]....
.L_16:
        /*005c*/ 	.word	0x000000d0


	//   ....[1]....
        /*0060*/ 	.word	0x00000a50


	//----- nvinfo : EIATTR_CBANK_PARAM_SIZE
	.align		4
.L_17:
        /*0064*/ 	.byte	0x03, 0x19
        /*0066*/ 	.short	0x001c


	//----- nvinfo : EIATTR_PARAM_CBANK
	.align		4
        /*0068*/ 	.byte	0x04, 0x0a
        /*006a*/ 	.short	(.L_19 - .L_18)
	.align		4
.L_18:
        /*006c*/ 	.word	index@(.nv.constant0._Z13matmul_kernelPfS_S_j)
        /*0070*/ 	.short	0x0380
        /*0072*/ 	.short	0x001c


	//----- nvinfo : EIATTR_SW_WAR
	.align		4
.L_19:
        /*0074*/ 	.byte	0x04, 0x36
        /*0076*/ 	.short	(.L_21 - .L_20)
.L_20:
        /*0078*/ 	.word	0x00000008
.L_21:


//--------------------- .nv.callgraph             --------------------------
	.section	.nv.callgraph,"",@"SHT_CUDA_CALLGRAPH"
	.align	4
	.sectionentsize	8
	.align		4
        /*0000*/ 	.word	0x00000000
	.align		4
        /*0004*/ 	.word	0xffffffff
	.align		4
        /*0008*/ 	.word	0x00000000
	.align		4
        /*000c*/ 	.word	0xfffffffe
	.align		4
        /*0010*/ 	.word	0x00000000
	.align		4
        /*0014*/ 	.word	0xfffffffd
	.align		4
        /*0018*/ 	.word	0x00000000
	.align		4
        /*001c*/ 	.word	0xfffffffc


//--------------------- .text._Z13matmul_kernelPfS_S_j --------------------------
	.section	.text._Z13matmul_kernelPfS_S_j,"ax",@progbits
	.align	128
        .global         _Z13matmul_kernelPfS_S_j
        .type           _Z13matmul_kernelPfS_S_j,@function
        .size           _Z13matmul_kernelPfS_S_j,(.L_x_5 - _Z13matmul_kernelPfS_S_j)
        .other          _Z13matmul_kernelPfS_S_j,@"STO_CUDA_ENTRY STV_DEFAULT"
_Z13matmul_kernelPfS_S_j:
.text._Z13matmul_kernelPfS_S_j:
[----:B------:R-:W-:Y:S01]  /*0000*/  LDC R1, c[0x0][0x37c] ;  /* 0x0000df00ff017b82 */ /* 0x000fe20000000800 */
[----:B------:R-:W0:Y:S07]  /*0010*/  S2R R2, SR_CTAID.Y ;  /* 0x0000000000027919 */ /* 0x000e2e0000002600 */
[----:B------:R-:W1:Y:S01]  /*0020*/  S2UR UR5, SR_CTAID.X ;  /* 0x00000000000579c3 */ /* 0x000e620000002500 */
[----:B------:R-:W0:Y:S01]  /*0030*/  LDCU UR6, c[0x0][0x364] ;  /* 0x00006c80ff0677ac */ /* 0x000e220008000800 */
[----:B------:R-:W0:Y:S01]  /*0040*/  S2R R3, SR_TID.Y ;  /* 0x0000000000037919 */ /* 0x000e220000002200 */
[----:B------:R-:W1:Y:S01]  /*0050*/  LDCU UR4, c[0x0][0x360] ;  /* 0x00006c00ff0477ac */ /* 0x000e620008000800 */
[----:B------:R-:W2:Y:S04]  /*0060*/  S2R R7, SR_TID.X ;  /* 0x0000000000077919 */ /* 0x000ea80000002100 */
[----:B------:R-:W3:Y:S01]  /*0070*/  LDC R0, c[0x0][0x398] ;  /* 0x0000e600ff007b82 */ /* 0x000ee20000000800 */
[----:B-1----:R-:W-:Y:S01]  /*0080*/  UIMAD UR4, UR4, UR5, URZ ;  /* 0x00000005040472a4 */ /* 0x002fe2000f8e02ff */
[----:B0-----:R-:W-:-:S05]  /*0090*/  IMAD R2, R2, UR6, R3 ;  /* 0x0000000602027c24 */ /* 0x001fca000f8e0203 */
[----:B--2---:R-:W-:-:S04]  /*00a0*/  IADD3 R3, PT, PT, R7, UR4, RZ ;  /* 0x0000000407037c10 */ /* 0x004fc8000fffe0ff */
[----:B------:R-:W-:-:S04]  /*00b0*/  VIMNMX.U32 R5, PT, PT, R2, R3, !PT ;  /* 0x0000000302057248 */ /* 0x000fc80007fe0000 */
[----:B---3--:R-:W-:-:S13]  /*00c0*/  ISETP.GE.U32.AND P0, PT, R5, R0, PT ;  /* 0x000000000500720c */ /* 0x008fda0003f06070 */
[----:B------:R-:W-:Y:S05]  /*00d0*/  @P0 EXIT ;  /* 0x000000000000094d */ /* 0x000fea0003800000 */
[C---:B------:R-:W-:Y:S01]  /*00e0*/  IADD3 R5, PT, PT, R0.reuse, -0x1, RZ ;  /* 0xffffffff00057810 */ /* 0x040fe20007ffe0ff */
[----:B------:R-:W0:Y:S01]  /*00f0*/  LDCU.64 UR6, c[0x0][0x358] ;  /* 0x00006b00ff0677ac */ /* 0x000e220008000a00 */
[----:B------:R-:W-:Y:S01]  /*0100*/  LOP3.LUT R4, R0, 0x7, RZ, 0xc0, !PT ;  /* 0x0000000700047812 */ /* 0x000fe200078ec0ff */
[----:B------:R-:W-:Y:S01]  /*0110*/  HFMA2 R26, -RZ, RZ, 0, 0 ;  /* 0x00000000ff1a7431 */ /* 0x000fe200000001ff */
[----:B------:R-:W-:Y:S02]  /*0120*/  ISETP.GE.U32.AND P1, PT, R5, 0x7, PT ;  /* 0x000000070500780c */ /* 0x000fe40003f26070 */
[----:B------:R-:W-:Y:S02]  /*0130*/  ISETP.NE.AND P0, PT, R4, RZ, PT ;  /* 0x000000ff0400720c */ /* 0x000fe40003f05270 */
[----:B------:R-:W-:-:S09]  /*0140*/  MOV R6, RZ ;  /* 0x000000ff00067202 */ /* 0x000fd20000000f00 */
[----:B------:R-:W-:Y:S05]  /*0150*/  @!P1 BRA `(.L_x_0) ;  /* 0x0000000400249947 */ /* 0x000fea0003800000 */
[C---:B------:R-:W-:Y:S01]  /*0160*/  LOP3.LUT R6, R0.reuse, 0xfffffff8, RZ, 0xc0, !PT ;  /* 0xfffffff800067812 */ /* 0x040fe200078ec0ff */
[C---:B------:R-:W-:Y:S01]  /*0170*/  IMAD R8, R0.reuse, 0x3, R3 ;  /* 0x0000000300087824 */ /* 0x040fe200078e0203 */
[C---:B------:R-:W-:Y:S01]  /*0180*/  IADD3 R5, PT, PT, R0.reuse, UR4, R7 ;  /* 0x0000000400057c10 */ /* 0x040fe2000fffe007 */
[C-C-:B------:R-:W-:Y:S01]  /*0190*/  IMAD R10, R0.reuse, 0x5, R3.reuse ;  /* 0x00000005000a7824 */ /* 0x140fe200078e0203 */
[CC--:B------:R-:W-:Y:S01]  /*01a0*/  LEA R7, R0.reuse, R3.reuse, 0x1 ;  /* 0x0000000300077211 */ /* 0x0c0fe200078e08ff */
[C-C-:B------:R-:W-:Y:S01]  /*01b0*/  IMAD R11, R0.reuse, 0x6, R3.reuse ;  /* 0x00000006000b7824 */ /* 0x140fe200078e0203 */
[CC--:B------:R-:W-:Y:S01]  /*01c0*/  LEA R9, R0.reuse, R3.reuse, 0x2 ;  /* 0x0000000300097211 */ /* 0x0c0fe200078e10ff */
[----:B------:R-:W-:Y:S01]  /*01d0*/  IMAD R18, R0, 0x7, R3 ;  /* 0x0000000700127824 */ /* 0x000fe200078e0203 */
[----:B------:R-:W-:Y:S01]  /*01e0*/  MOV R26, RZ ;  /* 0x000000ff001a7202 */ /* 0x000fe20000000f00 */
[----:B------:R-:W-:Y:S01]  /*01f0*/  IMAD R20, R2, R0, 0x3 ;  /* 0x0000000302147424 */ /* 0x000fe200078e0200 */
[----:B------:R-:W-:-:S02]  /*0200*/  MOV R19, R3 ;  /* 0x0000000300137202 */ /* 0x000fc40000000f00 */
[----:B------:R-:W-:-:S07]  /*0210*/  IADD3 R21, PT, PT, -R6, RZ, RZ ;  /* 0x000000ff06157210 */ /* 0x000fce0007ffe1ff */
.L_x_1:
[----:B------:R-:W1:Y:S01]  /*0220*/  LDC.64 R12, c[0x0][0x380] ;  /* 0x0000e000ff0c7b82 */ /* 0x000e620000000a00 */
[C---:B------:R-:W-:Y:S02]  /*0230*/  IADD3 R25, PT, PT, R20.reuse, -0x3, RZ ;  /* 0xfffffffd14197810 */ /* 0x040fe40007ffe0ff */
[----:B------:R-:W-:-:S05]  /*0240*/  IADD3 R23, PT, PT, R20, -0x2, RZ ;  /* 0xfffffffe14177810 */ /* 0x000fca0007ffe0ff */
[----:B------:R-:W2:Y:S01]  /*0250*/  LDC.64 R14, c[0x0][0x388] ;  /* 0x0000e200ff0e7b82 */ /* 0x000ea20000000a00 */
[----:B-1----:R-:W-:-:S04]  /*0260*/  IMAD.WIDE.U32 R24, R25, 0x4, R12 ;  /* 0x0000000419187825 */ /* 0x002fc800078e000c */
[----:B------:R-:W-:Y:S02]  /*0270*/  IMAD.WIDE.U32 R22, R23, 0x4, R12 ;  /* 0x0000000417167825 */ /* 0x000fe400078e000c */
[----:B0-----:R-:W3:Y:S02]  /*0280*/  LDG.E R25, desc[UR6][R24.64] ;  /* 0x0000000618197981 */ /* 0x001ee4000c1e1900 */
[--C-:B--2---:R-:W-:Y:S02]  /*0290*/  IMAD.WIDE.U32 R16, R19, 0x4, R14.reuse ;  /* 0x0000000413107825 */ /* 0x104fe400078e000e */
[----:B------:R-:W2:Y:S04]  /*02a0*/  LDG.E R27, desc[UR6][R22.64] ;  /* 0x00000006161b7981 */ /* 0x000ea8000c1e1900 */
[----:B------:R0:W3:Y:S02]  /*02b0*/  LDG.E R29, desc[UR6][R16.64] ;  /* 0x00000006101d7981 */ /* 0x0000e4000c1e1900 */
[----:B0-----:R-:W-:-:S05]  /*02c0*/  IMAD.WIDE.U32 R16, R5, 0x4, R14 ;  /* 0x0000000405107825 */ /* 0x001fca00078e000e */
[----:B------:R0:W2:Y:S01]  /*02d0*/  LDG.E R28, desc[UR6][R16.64] ;  /* 0x00000006101c7981 */ /* 0x0000a2000c1e1900 */
[----:B------:R-:W-:-:S05]  /*02e0*/  IADD3 R23, PT, PT, R20, -0x1, RZ ;  /* 0xffffffff14177810 */ /* 0x000fca0007ffe0ff */
[----:B------:R-:W-:-:S04]  /*02f0*/  IMAD.WIDE.U32 R22, R23, 0x4, R12 ;  /* 0x0000000417167825 */ /* 0x000fc800078e000c */
[----:B0-----:R-:W-:-:S04]  /*0300*/  IMAD.WIDE.U32 R16, R7, 0x4, R14 ;  /* 0x0000000407107825 */ /* 0x001fc800078e000e */
[----:B---3--:R-:W-:Y:S02]  /*0310*/  FFMA R29, R25, R29, R26 ;  /* 0x0000001d191d7223 */ /* 0x008fe4000000001a */
[----:B------:R0:W3:Y:S04]  /*0320*/  LDG.E R26, desc[UR6][R22.64] ;  /* 0x00000006161a7981 */ /* 0x0000e8000c1e1900 */
[----:B------:R1:W3:Y:S01]  /*0330*/  LDG.E R25, desc[UR6][R16.64] ;  /* 0x0000000610197981 */ /* 0x0002e2000c1e1900 */
[----:B0-----:R-:W-:-:S04]  /*0340*/  IMAD.WIDE.U32 R22, R20, 0x4, R12 ;  /* 0x0000000414167825 */ /* 0x001fc800078e000c */
[----:B-1----:R-:W-:-:S04]  /*0350*/  IMAD.WIDE.U32 R16, R8, 0x4, R14 ;  /* 0x0000000408107825 */ /* 0x002fc800078e000e */
[----:B--2---:R-:W-:Y:S01]  /*0360*/  FFMA R27, R27, R28, R29 ;  /* 0x0000001c1b1b7223 */ /* 0x004fe2000000001d */
[----:B------:R-:W2:Y:S04]  /*0370*/  LDG.E R24, desc[UR6][R22.64] ;  /* 0x0000000616187981 */ /* 0x000ea8000c1e1900 */
[----:B------:R0:W2:Y:S01]  /*0380*/  LDG.E R28, desc[UR6][R16.64] ;  /* 0x00000006101c7981 */ /* 0x0000a2000c1e1900 */
[----:B------:R-:W-:-:S05]  /*0390*/  IADD3 R29, PT, PT, R20, 0x2, RZ ;  /* 0x00000002141d7810 */ /* 0x000fca0007ffe0ff */
[----:B0-----:R-:W-:Y:S01]  /*03a0*/  IMAD.WIDE.U32 R16, R29, 0x4, R12 ;  /* 0x000000041d107825 */ /* 0x001fe200078e000c */
[----:B------:R-:W-:-:S04]  /*03b0*/  IADD3 R29, PT, PT, R20, 0x3, RZ ;  /* 0x00000003141d7810 */ /* 0x000fc80007ffe0ff */
[----:B------:R0:W4:Y:S02]  /*03c0*/  LDG.E R23, desc[UR6][R16.64] ;  /* 0x0000000610177981 */ /* 0x000124000c1e1900 */
[----:B0-----:R-:W-:-:S04]  /*03d0*/  IMAD.WIDE.U32 R16, R10, 0x4, R14 ;  /* 0x000000040a107825 */ /* 0x001fc800078e000e */
[----:B---3--:R-:W-:Y:S01]  /*03e0*/  FFMA R25, R26, R25, R27 ;  /* 0x000000191a197223 */ /* 0x008fe2000000001b */
[----:B------:R-:W-:-:S03]  /*03f0*/  IADD3 R27, PT, PT, R20, 0x1, RZ ;  /* 0x00000001141b7810 */ /* 0x000fc60007ffe0ff */
[----:B--2---:R-:W-:Y:S02]  /*0400*/  FFMA R22, R24, R28, R25 ;  /* 0x0000001c18167223 */ /* 0x004fe40000000019 */
[----:B------:R-:W-:-:S06]  /*0410*/  IMAD.WIDE.U32 R24, R27, 0x4, R12 ;  /* 0x000000041b187825 */ /* 0x000fcc00078e000c */
[----:B------:R-:W2:Y:S01]  /*0420*/  LDG.E R25, desc[UR6][R24.64] ;  /* 0x0000000618197981 */ /* 0x000ea2000c1e1900 */
[----:B------:R-:W-:-:S06]  /*0430*/  IMAD.WIDE.U32 R26, R9, 0x4, R14 ;  /* 0x00000004091a7825 */ /* 0x000fcc00078e000e */
[----:B------:R-:W2:Y:S04]  /*0440*/  LDG.E R26, desc[UR6][R26.64] ;  /* 0x000000061a1a7981 */ /* 0x000ea8000c1e1900 */
[----:B------:R0:W4:Y:S02]  /*0450*/  LDG.E R24, desc[UR6][R16.64] ;  /* 0x0000000610187981 */ /* 0x000124000c1e1900 */
[----:B0-----:R-:W-:Y:S01]  /*0460*/  IMAD.WIDE.U32 R16, R29, 0x4, R12 ;  /* 0x000000041d107825 */ /* 0x001fe200078e000c */
[----:B------:R-:W-:-:S05]  /*0470*/  IADD3 R29, PT, PT, R20, 0x4, RZ ;  /* 0x00000004141d7810 */ /* 0x000fca0007ffe0ff */
[----:B------:R-:W-:Y:S01]  /*0480*/  IMAD.WIDE.U32 R12, R29, 0x4, R12 ;  /* 0x000000041d0c7825 */ /* 0x000fe200078e000c */
[----:B------:R-:W3:Y:S04]  /*0490*/  LDG.E R16, desc[UR6][R16.64] ;  /* 0x0000000610107981 */ /* 0x000ee8000c1e1900 */
[----:B------:R0:W5:Y:S02]  /*04a0*/  LDG.E R28, desc[UR6][R12.64] ;  /* 0x000000060c1c7981 */ /* 0x000164000c1e1900 */
[----:B0-----:R-:W-:-:S04]  /*04b0*/  IMAD.WIDE.U32 R12, R11, 0x4, R14 ;  /* 0x000000040b0c7825 */ /* 0x001fc800078e000e */
[----:B------:R-:W-:Y:S01]  /*04c0*/  IMAD.WIDE.U32 R14, R18, 0x4, R14 ;  /* 0x00000004120e7825 */ /* 0x000fe200078e000e */
[----:B------:R-:W3:Y:S05]  /*04d0*/  LDG.E R29, desc[UR6][R12.64] ;  /* 0x000000060c1d7981 */ /* 0x000eea000c1e1900 */
[----:B------:R-:W5:Y:S01]  /*04e0*/  LDG.E R14, desc[UR6][R14.64] ;  /* 0x000000060e0e7981 */ /* 0x000f62000c1e1900 */
[----:B------:R-:W-:-:S04]  /*04f0*/  IADD3 R21, PT, PT, R21, 0x8, RZ ;  /* 0x0000000815157810 */ /* 0x000fc80007ffe0ff */
[----:B------:R-:W-:Y:S02]  /*0500*/  ISETP.NE.AND P1, PT, R21, RZ, PT ;  /* 0x000000ff1500720c */ /* 0x000fe40003f25270 */
[----:B------:R-:W-:Y:S02]  /*0510*/  IADD3 R20, PT, PT, R20, 0x8, RZ ;  /* 0x0000000814147810 */ /* 0x000fe40007ffe0ff */
[C---:B------:R-:W-:Y:S02]  /*0520*/  LEA R5, R0.reuse, R5, 0x3 ;  /* 0x0000000500057211 */ /* 0x040fe400078e18ff */
[C---:B------:R-:W-:Y:S02]  /*0530*/  LEA R7, R0.reuse, R7, 0x3 ;  /* 0x0000000700077211 */ /* 0x040fe400078e18ff */
[C---:B------:R-:W-:Y:S02]  /*0540*/  LEA R8, R0.reuse, R8, 0x3 ;  /* 0x0000000800087211 */ /* 0x040fe400078e18ff */
[----:B------:R-:W-:-:S02]  /*0550*/  LEA R9, R0, R9, 0x3 ;  /* 0x0000000900097211 */ /* 0x000fc400078e18ff */
[C---:B------:R-:W-:Y:S02]  /*0560*/  LEA R10, R0.reuse, R10, 0x3 ;  /* 0x0000000a000a7211 */ /* 0x040fe400078e18ff */
[C---:B------:R-:W-:Y:S02]  /*0570*/  LEA R11, R0.reuse, R11, 0x3 ;  /* 0x0000000b000b7211 */ /* 0x040fe400078e18ff */
[C---:B------:R-:W-:Y:S02]  /*0580*/  LEA R18, R0.reuse, R18, 0x3 ;  /* 0x0000001200127211 */ /* 0x040fe400078e18ff */
[----:B------:R-:W-:Y:S01]  /*0590*/  LEA R19, R0, R19, 0x3 ;  /* 0x0000001300137211 */ /* 0x000fe200078e18ff */
[----:B--2---:R-:W-:-:S04]  /*05a0*/  FFMA R22, R25, R26, R22 ;  /* 0x0000001a19167223 */ /* 0x004fc80000000016 */
[----:B----4-:R-:W-:-:S04]  /*05b0*/  FFMA R23, R23, R24, R22 ;  /* 0x0000001817177223 */ /* 0x010fc80000000016 */
[----:B---3--:R-:W-:-:S04]  /*05c0*/  FFMA R23, R16, R29, R23 ;  /* 0x0000001d10177223 */ /* 0x008fc80000000017 */
[----:B-----5:R-:W-:Y:S01]  /*05d0*/  FFMA R26, R28, R14, R23 ;  /* 0x0000000e1c1a7223 */ /* 0x020fe20000000017 */
[----:B------:R-:W-:Y:S06]  /*05e0*/  @P1 BRA `(.L_x_1) ;  /* 0xfffffffc000c1947 */ /* 0x000fec000383ffff */
.L_x_0:
[----:B------:R-:W-:Y:S05]  /*05f0*/  @!P0 BRA `(.L_x_2) ;  /* 0x0000000400048947 */ /* 0x000fea0003800000 */
[----:B------:R-:W-:Y:S02]  /*0600*/  ISETP.GE.U32.AND P0, PT, R4, 0x4, PT ;  /* 0x000000040400780c */ /* 0x000fe40003f06070 */
[----:B------:R-:W-:-:S04]  /*0610*/  LOP3.LUT R20, R0, 0x3, RZ, 0xc0, !PT ;  /* 0x0000000300147812 */ /* 0x000fc800078ec0ff */
[----:B------:R-:W-:-:S07]  /*0620*/  ISETP.NE.AND P1, PT, R20, RZ, PT ;  /* 0x000000ff1400720c */ /* 0x000fce0003f25270 */
[----:B------:R-:W-:Y:S06]  /*0630*/  @!P0 BRA `(.L_x_3) ;  /* 0x00000000007c8947 */ /* 0x000fec0003800000 */
[----:B------:R-:W1:Y:S01]  /*0640*/  LDC.64 R4, c[0x0][0x388] ;  /* 0x0000e200ff047b82 */ /* 0x000e620000000a00 */
[-C--:B------:R-:W-:Y:S02]  /*0650*/  IMAD R11, R2, R0.reuse, R6 ;  /* 0x00000000020b7224 */ /* 0x080fe400078e0206 */
[----:B------:R-:W-:-:S03]  /*0660*/  IMAD R13, R6, R0, R3 ;  /* 0x00000000060d7224 */ /* 0x000fc600078e0203 */
[C---:B------:R-:W-:Y:S02]  /*0670*/  IADD3 R19, PT, PT, R11.reuse, 0x1, RZ ;  /* 0x000000010b137810 */ /* 0x040fe40007ffe0ff */
[----:B------:R-:W2:Y:S01]  /*0680*/  LDC.64 R8, c[0x0][0x380] ;  /* 0x0000e000ff087b82 */ /* 0x000ea20000000a00 */
[C---:B------:R-:W-:Y:S02]  /*0690*/  IADD3 R21, PT, PT, R11.reuse, 0x2, RZ ;  /* 0x000000020b157810 */ /* 0x040fe40007ffe0ff */
[----:B------:R-:W-:Y:S01]  /*06a0*/  IADD3 R27, PT, PT, R11, 0x3, RZ ;  /* 0x000000030b1b7810 */ /* 0x000fe20007ffe0ff */
[C---:B-1----:R-:W-:Y:S01]  /*06b0*/  IMAD.WIDE.U32 R16, R13.reuse, 0x4, R4 ;  /* 0x000000040d107825 */ /* 0x042fe200078e0004 */
[----:B------:R-:W-:-:S04]  /*06c0*/  IADD3 R13, PT, PT, R13, R0, RZ ;  /* 0x000000000d0d7210 */ /* 0x000fc80007ffe0ff */
[-C--:B------:R-:W-:Y:S01]  /*06d0*/  IADD3 R25, PT, PT, R13, R0.reuse, RZ ;  /* 0x000000000d197210 */ /* 0x080fe20007ffe0ff */
[--C-:B--2---:R-:W-:Y:S01]  /*06e0*/  IMAD.WIDE.U32 R22, R11, 0x4, R8.reuse ;  /* 0x000000040b167825 */ /* 0x104fe200078e0008 */
[----:B0-----:R-:W2:Y:S03]  /*06f0*/  LDG.E R16, desc[UR6][R16.64] ;  /* 0x0000000610107981 */ /* 0x001ea6000c1e1900 */
[----:B------:R-:W-:Y:S01]  /*0700*/  IMAD.WIDE.U32 R18, R19, 0x4, R8 ;  /* 0x0000000413127825 */ /* 0x000fe200078e0008 */
[----:B------:R-:W2:Y:S03]  /*0710*/  LDG.E R7, desc[UR6][R22.64] ;  /* 0x0000000616077981 */ /* 0x000ea6000c1e1900 */
[----:B------:R-:W-:Y:S02]  /*0720*/  IMAD.WIDE.U32 R14, R13, 0x4, R4 ;  /* 0x000000040d0e7825 */ /* 0x000fe400078e0004 */
[----:B------:R-:W3:Y:S02]  /*0730*/  LDG.E R18, desc[UR6][R18.64] ;  /* 0x0000000612127981 */ /* 0x000ee4000c1e1900 */
[----:B------:R-:W-:Y:S01]  /*0740*/  IMAD.WIDE.U32 R12, R21, 0x4, R8 ;  /* 0x00000004150c7825 */ /* 0x000fe200078e0008 */
[C---:B------:R-:W-:Y:S01]  /*0750*/  IADD3 R21, PT, PT, R25.reuse, R0, RZ ;  /* 0x0000000019157210 */ /* 0x040fe20007ffe0ff */
[----:B------:R-:W3:Y:S02]  /*0760*/  LDG.E R14, desc[UR6][R14.64] ;  /* 0x000000060e0e7981 */ /* 0x000ee4000c1e1900 */
[----:B------:R-:W-:-:S02]  /*0770*/  IMAD.WIDE.U32 R10, R25, 0x4, R4 ;  /* 0x00000004190a7825 */ /* 0x000fc400078e0004 */
[----:B------:R-:W4:Y:S02]  /*0780*/  LDG.E R12, desc[UR6][R12.64] ;  /* 0x000000060c0c7981 */ /* 0x000f24000c1e1900 */
[----:B------:R-:W-:Y:S02]  /*0790*/  IMAD.WIDE.U32 R8, R27, 0x4, R8 ;  /* 0x000000041b087825 */ /* 0x000fe400078e0008 */
[----:B------:R-:W4:Y:S02]  /*07a0*/  LDG.E R10, desc[UR6][R10.64] ;  /* 0x000000060a0a7981 */ /* 0x000f24000c1e1900 */
[----:B------:R-:W-:Y:S02]  /*07b0*/  IMAD.WIDE.U32 R4, R21, 0x4, R4 ;  /* 0x0000000415047825 */ /* 0x000fe400078e0004 */
[----:B------:R-:W5:Y:S04]  /*07c0*/  LDG.E R8, desc[UR6][R8.64] ;  /* 0x0000000608087981 */ /* 0x000f68000c1e1900 */
[----:B------:R-:W5:Y:S01]  /*07d0*/  LDG.E R4, desc[UR6][R4.64] ;  /* 0x0000000604047981 */ /* 0x000f62000c1e1900 */
[----:B------:R-:W-:Y:S01]  /*07e0*/  IADD3 R6, PT, PT, R6, 0x4, RZ ;  /* 0x0000000406067810 */ /* 0x000fe20007ffe0ff */
[----:B--2---:R-:W-:-:S04]  /*07f0*/  FFMA R7, R7, R16, R26 ;  /* 0x0000001007077223 */ /* 0x004fc8000000001a */
[----:B---3--:R-:W-:-:S04]  /*0800*/  FFMA R7, R18, R14, R7 ;  /* 0x0000000e12077223 */ /* 0x008fc80000000007 */
[----:B----4-:R-:W-:-:S04]  /*0810*/  FFMA R7, R12, R10, R7 ;  /* 0x0000000a0c077223 */ /* 0x010fc80000000007 */
[----:B-----5:R-:W-:-:S07]  /*0820*/  FFMA R26, R8, R4, R7 ;  /* 0x00000004081a7223 */ /* 0x020fce0000000007 */
.L_x_3:
[----:B------:R-:W-:Y:S05]  /*0830*/  @!P1 BRA `(.L_x_2) ;  /* 0x0000000000749947 */ /* 0x000fea0003800000 */
[----:B------:R-:W1:Y:S01]  /*0840*/  LDC.64 R10, c[0x0][0x388] ;  /* 0x0000e200ff0a7b82 */ /* 0x000e620000000a00 */
[----:B------:R-:W-:Y:S02]  /*0850*/  ISETP.NE.AND P0, PT, R20, 0x1, PT ;  /* 0x000000011400780c */ /* 0x000fe40003f05270 */
[----:B------:R-:W-:-:S04]  /*0860*/  LOP3.LUT R7, R0, 0x1, RZ, 0xc0, !PT ;  /* 0x0000000100077812 */ /* 0x000fc800078ec0ff */
[----:B------:R-:W-:Y:S01]  /*0870*/  ISETP.NE.U32.AND P1, PT, R7, 0x1, PT ;  /* 0x000000010700780c */ /* 0x000fe20003f25070 */
[----:B------:R-:W2:Y:S06]  /*0880*/  LDC.64 R14, c[0x0][0x380] ;  /* 0x0000e000ff0e7b82 */ /* 0x000eac0000000a00 */
[-C--:B------:R-:W-:Y:S02]  /*0890*/  @P0 IMAD R7, R2, R0.reuse, R6 ;  /* 0x0000000002070224 */ /* 0x080fe400078e0206 */
[----:B------:R-:W3:Y:S01]  /*08a0*/  LDC.64 R8, c[0x0][0x380] ;  /* 0x0000e000ff087b82 */ /* 0x000ee20000000a00 */
[C---:B------:R-:W-:Y:S01]  /*08b0*/  @P0 IMAD R13, R6.reuse, R0, R3 ;  /* 0x00000000060d0224 */ /* 0x040fe200078e0203 */
[----:B------:R-:W-:-:S02]  /*08c0*/  @P0 IADD3 R6, PT, PT, R6, 0x2, RZ ;  /* 0x0000000206060810 */ /* 0x000fc40007ffe0ff */
[----:B------:R-:W-:Y:S02]  /*08d0*/  @P0 IADD3 R19, PT, PT, R7, 0x1, RZ ;  /* 0x0000000107130810 */ /* 0x000fe40007ffe0ff */
[C---:B------:R-:W-:Y:S02]  /*08e0*/  @P0 IADD3 R21, PT, PT, R13.reuse, R0, RZ ;  /* 0x000000000d150210 */ /* 0x040fe40007ffe0ff */
[----:B------:R-:W4:Y:S01]  /*08f0*/  LDC.64 R4, c[0x0][0x388] ;  /* 0x0000e200ff047b82 */ /* 0x000f220000000a00 */
[----:B-1----:R-:W-:-:S04]  /*0900*/  @P0 IMAD.WIDE.U32 R12, R13, 0x4, R10 ;  /* 0x000000040d0c0825 */ /* 0x002fc800078e000a */
[----:B------:R-:W-:Y:S02]  /*0910*/  @P0 IMAD.WIDE.U32 R10, R21, 0x4, R10 ;  /* 0x00000004150a0825 */ /* 0x000fe400078e000a */
[----:B0-----:R-:W5:Y:S02]  /*0920*/  @P0 LDG.E R12, desc[UR6][R12.64] ;  /* 0x000000060c0c0981 */ /* 0x001f64000c1e1900 */
[--C-:B--2---:R-:W-:Y:S02]  /*0930*/  @P0 IMAD.WIDE.U32 R16, R7, 0x4, R14.reuse ;  /* 0x0000000407100825 */ /* 0x104fe400078e000e */
[----:B------:R-:W2:Y:S02]  /*0940*/  @P0 LDG.E R10, desc[UR6][R10.64] ;  /* 0x000000060a0a0981 */ /* 0x000ea4000c1e1900 */
[----:B------:R-:W-:Y:S02]  /*0950*/  @P0 IMAD.WIDE.U32 R14, R19, 0x4, R14 ;  /* 0x00000004130e0825 */ /* 0x000fe400078e000e */
[----:B------:R-:W5:Y:S02]  /*0960*/  @P0 LDG.E R7, desc[UR6][R16.64] ;  /* 0x0000000610070981 */ /* 0x000f64000c1e1900 */
[----:B------:R-:W-:-:S02]  /*0970*/  @!P1 IMAD R19, R2, R0, R6 ;  /* 0x0000000002139224 */ /* 0x000fc400078e0206 */
[----:B------:R-:W-:Y:S01]  /*0980*/  @!P1 IMAD R21, R6, R0, R3 ;  /* 0x0000000006159224 */ /* 0x000fe200078e0203 */
[----:B------:R-:W2:Y:S01]  /*0990*/  @P0 LDG.E R14, desc[UR6][R14.64] ;  /* 0x000000060e0e0981 */ /* 0x000ea2000c1e1900 */
[----:B---3--:R-:W-:-:S04]  /*09a0*/  @!P1 IMAD.WIDE.U32 R8, R19, 0x4, R8 ;  /* 0x0000000413089825 */ /* 0x008fc800078e0008 */
[----:B----4-:R-:W-:Y:S02]  /*09b0*/  @!P1 IMAD.WIDE.U32 R4, R21, 0x4, R4 ;  /* 0x0000000415049825 */ /* 0x010fe400078e0004 */
[----:B------:R-:W3:Y:S04]  /*09c0*/  @!P1 LDG.E R9, desc[UR6][R8.64] ;  /* 0x0000000608099981 */ /* 0x000ee8000c1e1900 */
[----:B------:R-:W3:Y:S01]  /*09d0*/  @!P1 LDG.E R4, desc[UR6][R4.64] ;  /* 0x0000000604049981 */ /* 0x000ee2000c1e1900 */
[----:B-----5:R-:W-:-:S04]  /*09e0*/  @P0 FFMA R7, R7, R12, R26 ;  /* 0x0000000c07070223 */ /* 0x020fc8000000001a */
[----:B--2---:R-:W-:-:S04]  /*09f0*/  @P0 FFMA R26, R14, R10, R7 ;  /* 0x0000000a0e1a0223 */ /* 0x004fc80000000007 */
[----:B---3--:R-:W-:-:S07]  /*0a00*/  @!P1 FFMA R26, R9, R4, R26 ;  /* 0x00000004091a9223 */ /* 0x008fce000000001a */
.L_x_2:
[----:B------:R-:W1:Y:S01]  /*0a10*/  LDC.64 R4, c[0x0][0x390] ;  /* 0x0000e400ff047b82 */ /* 0x000e620000000a00 */
[----:B------:R-:W-:-:S04]  /*0a20*/  IMAD R3, R2, R0, R3 ;  /* 0x0000000002037224 */ /* 0x000fc800078e0203 */
[----:B-1----:R-:W-:-:S05]  /*0a30*/  IMAD.WIDE.U32 R2, R3, 0x4, R4 ;  /* 0x0000000403027825 */ /* 0x002fca00078e0004 */
[----:B0-----:R-:W-:Y:S01]  /*0a40*/  STG.E desc[UR6][R2.64], R26 ;  /* 0x0000001a02007986 */ /* 0x001fe2000c101906 */
[----:B------:R-:W-:Y:S05]  /*0a50*/  EXIT ;  /* 0x000000000000794d */ /* 0x000fea0003800000 */
.L_x_4:
[----:B------:R-:W-:-:S00]  /*0a60*/  BRA `(.L_x_4) ;  /* 0xfffffffc00fc7947 */ /* 0x000fc0000383ffff */
[----:B------:R-:W-:-:S00]  /*0a70*/  NOP ;  /* 0x0000000000007918 */ /* 0x000fc00000000000 */
        /* <DEDUP_REMOVED lines=8> */
.L_x_5:


//--------------------- .nv.shared.reserved.0     --------------------------
	.section	.nv.shared.reserved.0,"aw",@nobits
	.weak		__nv_reservedSMEM_offset_0_alias
	.size		__nv_reservedSMEM_offset_0_alias, 0, 64
	.other		__nv_reservedSMEM_offset_0_alias,@"STO_CUDA_RESERVED_SHARED STV_DEFAULT"
__nv_reservedSMEM_offset_0_alias:
	.zero		0
	.zero		64


//--------------------- .nv.constant0._Z13matmul_kernelPfS_S_j --------------------------
	.section	.nv.constant0._Z13matmul_kernelPfS_S_j,"a",@progbits
	.sectionflags	@""
	.align	4
.nv.constant0._Z13matmul_kernelPfS_S_j:
	.zero		924


//--------------------- SYMBOLS --------------------------

	.type		.nv.reservedSmem.offset0,@object
	.size		.nv.reservedSmem.offset0,0x4
